	.headerflags	@"EF_CUDA_TEXMODE_UNIFIED EF_CUDA_64BIT_ADDRESS EF_CUDA_ACCELERATORS EF_CUDA_SM90 EF_CUDA_VIRTUAL_SM(EF_CUDA_SM90)"
	.elftype	@"ET_EXEC"


//--------------------- .nv.info                  --------------------------
	.section	.nv.info,"",@"SHT_CUDA_INFO"
	.align	4


	//----- nvinfo : EIATTR_REGCOUNT
	.align		4
        /*0000*/ 	.byte	0x04, 0x2f
        /*0002*/ 	.short	(.L_1 - .L_0)
	.align		4
.L_0:
        /*0004*/ 	.word	index@(triton_poi_fused__to_copy_add_arange_clamp_mul_sub_38)
        /*0008*/ 	.word	0x0000000c


	//----- nvinfo : EIATTR_MIN_STACK_SIZE
	.align		4
.L_1:
        /*000c*/ 	.byte	0x04, 0x12
        /*000e*/ 	.short	(.L_3 - .L_2)
	.align		4
.L_2:
        /*0010*/ 	.word	index@(triton_poi_fused__to_copy_add_arange_clamp_mul_sub_38)
        /*0014*/ 	.word	0x00000000


	//----- nvinfo : EIATTR_FRAME_SIZE
	.align		4
.L_3:
        /*0018*/ 	.byte	0x04, 0x11
        /*001a*/ 	.short	(.L_5 - .L_4)
	.align		4
.L_4:
        /*001c*/ 	.word	index@(triton_poi_fused__to_copy_add_arange_clamp_mul_sub_38)
        /*0020*/ 	.word	0x00000000


	//----- nvinfo : EIATTR_MIN_STACK_SIZE
	.align		4
.L_5:
        /*0024*/ 	.byte	0x04, 0x12
        /*0026*/ 	.short	(.L_7 - .L_6)
	.align		4
.L_6:
        /*0028*/ 	.word	index@(triton_poi_fused__to_copy_add_arange_clamp_mul_sub_38)
        /*002c*/ 	.word	0x00000000
.L_7:


//--------------------- .nv.info.triton_poi_fused__to_copy_add_arange_clamp_mul_sub_38 --------------------------
	.section	.nv.info.triton_poi_fused__to_copy_add_arange_clamp_mul_sub_38,"",@"SHT_CUDA_INFO"
	.sectionflags	@""
	.align	4


	//----- nvinfo : EIATTR_CUDA_API_VERSION
	.align		4
        /*0000*/ 	.byte	0x04, 0x37
        /*0002*/ 	.short	(.L_9 - .L_8)
.L_8:
        /*0004*/ 	.word	0x0000007c


	//----- nvinfo : EIATTR_KPARAM_INFO
	.align		4
.L_9:
        /*0008*/ 	.byte	0x04, 0x17
        /*000a*/ 	.short	(.L_11 - .L_10)
.L_10:
        /*000c*/ 	.word	0x00000000
        /*0010*/ 	.short	0x0001
        /*0012*/ 	.short	0x0008
        /*0014*/ 	.byte	0x00, 0xf0, 0x11, 0x00


	//----- nvinfo : EIATTR_KPARAM_INFO
	.align		4
.L_11:
        /*0018*/ 	.byte	0x04, 0x17
        /*001a*/ 	.short	(.L_13 - .L_12)
.L_12:
        /*001c*/ 	.word	0x00000000
        /*0020*/ 	.short	0x0000
        /*0022*/ 	.short	0x0000
        /*0024*/ 	.byte	0x00, 0xf4, 0x21, 0x00


	//----- nvinfo : EIATTR_SPARSE_MMA_MASK
	.align		4
.L_13:
        /*0028*/ 	.byte	0x03, 0x50
        /*002a*/ 	.short	0x0000


	//----- nvinfo : EIATTR_MAXREG_COUNT
	.align		4
        /*002c*/ 	.byte	0x03, 0x1b
        /*002e*/ 	.short	0x00ff


	//----- nvinfo : EIATTR_EXIT_INSTR_OFFSETS
	.align		4
        /*0030*/ 	.byte	0x04, 0x1c
        /*0032*/ 	.short	(.L_15 - .L_14)


	//   ....[0]....
.L_14:
        /*0034*/ 	.word	0x00000190


	//   ....[1]....
        /*0038*/ 	.word	0x000001c0


	//----- nvinfo : EIATTR_REQNTID
	.align		4
.L_15:
        /*003c*/ 	.byte	0x04, 0x10
        /*003e*/ 	.short	(.L_17 - .L_16)
.L_16:
        /*0040*/ 	.word	0x00000020
        /*0044*/ 	.word	0x00000001
        /*0048*/ 	.word	0x00000001


	//----- nvinfo : EIATTR_CBANK_PARAM_SIZE
	.align		4
.L_17:
        /*004c*/ 	.byte	0x03, 0x19
        /*004e*/ 	.short	0x000c


	//----- nvinfo : EIATTR_PARAM_CBANK
	.align		4
        /*0050*/ 	.byte	0x04, 0x0a
        /*0052*/ 	.short	(.L_19 - .L_18)
	.align		4
.L_18:
        /*0054*/ 	.word	index@(.nv.constant0.triton_poi_fused__to_copy_add_arange_clamp_mul_sub_38)
        /*0058*/ 	.short	0x0210
        /*005a*/ 	.short	0x000c


	//----- nvinfo : EIATTR_SW_WAR
	.align		4
.L_19:
        /*005c*/ 	.byte	0x04, 0x36
        /*005e*/ 	.short	(.L_21 - .L_20)
.L_20:
        /*0060*/ 	.word	0x00000008
.L_21:


//--------------------- .nv.callgraph             --------------------------
	.section	.nv.callgraph,"",@"SHT_CUDA_CALLGRAPH"
	.align	4
	.sectionentsize	8
	.align		4
        /*0000*/ 	.word	0x00000000
	.align		4
        /*0004*/ 	.word	0xffffffff
	.align		4
        /*0008*/ 	.word	0x00000000
	.align		4
        /*000c*/ 	.word	0xfffffffe
	.align		4
        /*0010*/ 	.word	0x00000000
	.align		4
        /*0014*/ 	.word	0xfffffffd
	.align		4
        /*0018*/ 	.word	0x00000000
	.align		4
        /*001c*/ 	.word	0xfffffffc


//--------------------- .text.triton_poi_fused__to_copy_add_arange_clamp_mul_sub_38 --------------------------
	.section	.text.triton_poi_fused__to_copy_add_arange_clamp_mul_sub_38,"ax",@progbits
	.align	128
        .global         triton_poi_fused__to_copy_add_arange_clamp_mul_sub_38
        .type           triton_poi_fused__to_copy_add_arange_clamp_mul_sub_38,@function
        .size           triton_poi_fused__to_copy_add_arange_clamp_mul_sub_38,(.L_x_1 - triton_poi_fused__to_copy_add_arange_clamp_mul_sub_38)
        .other          triton_poi_fused__to_copy_add_arange_clamp_mul_sub_38,@"STO_CUDA_ENTRY STV_DEFAULT"
triton_poi_fused__to_copy_add_arange_clamp_mul_sub_38:
.text.triton_poi_fused__to_copy_add_arange_clamp_mul_sub_38:
[----:B------:R-:W0:Y:S02]  /*0000*/  LDC R1, c[0x0][0x28] ;  /* 0x00000a00ff017b82 */ /* 0x000e240000000800 */
[----:B------:R-:W1:Y:S01]  /*0010*/  S2R R0, SR_TID.X ;  /* 0x0000000000007919 */ /* 0x000e620000002100 */
[----:B------:R-:W-:Y:S01]  /*0020*/  HFMA2.MMA R3, -RZ, RZ, 1.75, 0 ;  /* 0x3f000000ff037435 */ /* 0x000fe200000001ff */
[----:B------:R-:W2:Y:S01]  /*0030*/  S2R R5, SR_CTAID.X ;  /* 0x0000000000057919 */ /* 0x000ea20000002500 */
[----:B-1----:R-:W-:-:S05]  /*0040*/  IMAD.SHL.U32 R0, R0, 0x2, RZ ;  /* 0x0000000200007824 */ /* 0x002fca00078e00ff */
[----:B------:R-:W-:-:S05]  /*0050*/  LOP3.LUT R0, R0, 0x3e, RZ, 0xc0, !PT ;  /* 0x0000003e00007812 */ /* 0x000fca00078ec0ff */
[----:B--2---:R-:W-:-:S05]  /*0060*/  IMAD R5, R5, 0x40, R0 ;  /* 0x0000004005057824 */ /* 0x004fca00078e0200 */
[----:B------:R-:W-:Y:S02]  /*0070*/  IADD3 R0, R5, 0x1, RZ ;  /* 0x0000000105007810 */ /* 0x000fe40007ffe0ff */
[----:B------:R-:W-:Y:S02]  /*0080*/  I2FP.F32.S32 R2, R5 ;  /* 0x0000000500027245 */ /* 0x000fe40000201400 */
[----:B------:R-:W-:Y:S02]  /*0090*/  I2FP.F32.S32 R0, R0 ;  /* 0x0000000000007245 */ /* 0x000fe40000201400 */
[----:B------:R-:W-:Y:S01]  /*00a0*/  ISETP.GE.AND P0, PT, R5, 0x40, PT ;  /* 0x000000400500780c */ /* 0x000fe20003f06270 */
[----:B------:R-:W-:Y:S02]  /*00b0*/  FADD R2, R2, 0.5 ;  /* 0x3f00000002027421 */ /* 0x000fe40000000000 */
[----:B------:R-:W-:Y:S02]  /*00c0*/  FADD R0, R0, 0.5 ;  /* 0x3f00000000007421 */ /* 0x000fe40000000000 */
[----:B------:R-:W-:-:S02]  /*00d0*/  FFMA R2, R2, R3, -0.5 ;  /* 0xbf00000002027423 */ /* 0x000fc40000000003 */
[----:B------:R-:W-:-:S03]  /*00e0*/  FFMA R0, R0, R3, -0.5 ;  /* 0xbf00000000007423 */ /* 0x000fc60000000003 */
[----:B------:R-:W-:Y:S02]  /*00f0*/  FMNMX R4, RZ, R2, !PT ;  /* 0x00000002ff047209 */ /* 0x000fe40007800000 */
[----:B------:R-:W1:Y:S01]  /*0100*/  LDC.64 R2, c[0x0][0x210] ;  /* 0x00008400ff027b82 */ /* 0x000e620000000a00 */
[----:B------:R-:W-:Y:S01]  /*0110*/  FMNMX R0, RZ, R0, !PT ;  /* 0x00000000ff007209 */ /* 0x000fe20007800000 */
[----:B------:R-:W2:Y:S08]  /*0120*/  F2I.TRUNC.NTZ R6, R4 ;  /* 0x0000000400067305 */ /* 0x000eb0000020f100 */
[----:B------:R-:W3:Y:S01]  /*0130*/  F2I.TRUNC.NTZ R7, R0 ;  /* 0x0000000000077305 */ /* 0x000ee2000020f100 */
[----:B--2---:R-:W-:-:S05]  /*0140*/  I2FP.F32.S32 R9, R6 ;  /* 0x0000000600097245 */ /* 0x004fca0000201400 */
[----:B------:R-:W-:Y:S01]  /*0150*/  FADD.SAT R6, R4, -R9 ;  /* 0x8000000904067221 */ /* 0x000fe20000002000 */
[----:B-1----:R-:W-:Y:S01]  /*0160*/  IMAD.WIDE R2, R5, 0x4, R2 ;  /* 0x0000000405027825 */ /* 0x002fe200078e0202 */
[----:B---3--:R-:W-:-:S05]  /*0170*/  I2FP.F32.S32 R7, R7 ;  /* 0x0000000700077245 */ /* 0x008fca0000201400 */
[----:B------:R-:W-:Y:S01]  /*0180*/  FADD.SAT R7, R0, -R7 ;  /* 0x8000000700077221 */ /* 0x000fe20000002000 */
[----:B------:R-:W-:Y:S06]  /*0190*/  @P0 EXIT ;  /* 0x000000000000094d */ /* 0x000fec0003800000 */
[----:B------:R-:W-:Y:S02]  /*01a0*/  ULDC.64 UR4, c[0x0][0x208] ;  /* 0x0000820000047ab9 */ /* 0x000fe40000000a00 */
[----:B------:R-:W-:Y:S01]  /*01b0*/  STG.E.64 desc[UR4][R2.64], R6 ;  /* 0x0000000602007986 */ /* 0x000fe2000c101b04 */
[----:B------:R-:W-:Y:S05]  /*01c0*/  EXIT ;  /* 0x000000000000794d */ /* 0x000fea0003800000 */
.L_x_0:
[----:B------:R-:W-:-:S00]  /*01d0*/  BRA `(.L_x_0) ;  /* 0xfffffffc00fc7947 */ /* 0x000fc0000383ffff */
[----:B------:R-:W-:-:S00]  /*01e0*/  NOP ;  /* 0x0000000000007918 */ /* 0x000fc00000000000 */
        /* <DEDUP_REMOVED lines=9> */
.L_x_1:


//--------------------- .nv.constant0.triton_poi_fused__to_copy_add_arange_clamp_mul_sub_38 --------------------------
	.section	.nv.constant0.triton_poi_fused__to_copy_add_arange_clamp_mul_sub_38,"a",@progbits
	.sectionflags	@""
	.align	4
.nv.constant0.triton_poi_fused__to_copy_add_arange_clamp_mul_sub_38:
	.zero		540
